def gluon_mma(
    a_ptr,
    b_ptr,
    c_ptr,
    M: gl.constexpr,
    N: gl.constexpr,
    K: gl.constexpr,
    BLK_A: gl.constexpr,
    BLK_B: gl.constexpr,
    SHARED_A: gl.constexpr,
    SHARED_B: gl.constexpr,
    ACC_LAYOUT: gl.constexpr,
    TMEM_LAYOUT: gl.constexpr,
    USE_TCGEN05: gl.constexpr,
    IS_ASYNC: gl.constexpr,
):
    offs_m = gl.arange(0, M, layout=gl.SliceLayout(1, BLK_A))
    offs_ka = gl.arange(0, K, layout=gl.SliceLayout(0, BLK_A))
    offs_kb = gl.arange(0, K, layout=gl.SliceLayout(1, BLK_B))
    offs_n = gl.arange(0, N, layout=gl.SliceLayout(0, BLK_B))
    a = gl.load(a_ptr + offs_m[:, None] * K + offs_ka[None, :])
    b = gl.load(b_ptr + offs_kb[:, None] * N + offs_n[None, :])
    a_smem = gl.allocate_shared_memory(a.dtype, [M, K], SHARED_A, a)
    b_smem = gl.allocate_shared_memory(b.dtype, [K, N], SHARED_B, b)

    if USE_TCGEN05:
        fence_async_shared()
        bar = gl.allocate_shared_memory(gl.int64, [1], mbarrier.MBarrierLayout())
        mbarrier.init(bar, count=1)
        acc_tmem = allocate_tensor_memory(gl.float32, [M, N], TMEM_LAYOUT)
        tcgen05_mma(a_smem, b_smem, acc_tmem, use_acc=False)
        tcgen05_commit(bar)
        mbarrier.wait(bar, phase=0)
        mbarrier.invalidate(bar)
        acc = acc_tmem.load(ACC_LAYOUT)
    else:
        acc = gl.zeros([M, N], dtype=gl.float32, layout=ACC_LAYOUT)
        acc = hopper.warpgroup_mma(a_smem, b_smem, acc, is_async=IS_ASYNC)
        if IS_ASYNC:
            acc = hopper.warpgroup_mma_wait(num_outstanding=0, deps=[acc])

    out_layout: gl.constexpr = gl.BlockedLayout(
        [1, 1], [1, 32], [gl.num_warps(), 1], [1, 0]
    )
    acc = gl.convert_layout(acc, out_layout)
    offs_cm = gl.arange(0, M, layout=gl.SliceLayout(1, out_layout))
    offs_cn = gl.arange(0, N, layout=gl.SliceLayout(0, out_layout))
    gl.store(c_ptr + offs_cm[:, None] * N + offs_cn[None, :], acc)

# config = {"BLOCK_K": 64, "BLOCK_M": 64, "BLOCK_N": 64, "arch": "sm_100", "dtype": "bf16", "is_async": 1, "num_warps": 4}
# arch = sm_100


// ===== COMPILED SASS (sm_100a) =====

	.target	sm_100a

	.elftype	@"ET_EXEC"


//--------------------- .note.nv.tkinfo           --------------------------
	.section	.note.nv.tkinfo,"",@"SHT_NOTE"
	.sectionflags	@"SHF_NOTE_NV_TKINFO"
	.tkinfo
        /*0018*/ 	.word	0x00000081
        /*0030*/ 	.string	""
        /*0030*/ 	.string	"ptxas-blackwell"
        /*0030*/ 	.string	"Cuda compilation tools, release 12.9, V12.9.86"
        /*0030*/ 	.string	"Build cuda_12.9.r12.9/compiler.36037853_0"
        /*0030*/ 	.string	"-v  -suppress-debug-info  -lineinfo  -arch sm_100a "



//--------------------- .note.nv.cuver            --------------------------
	.section	.note.nv.cuver,"",@"SHT_NOTE"
	.sectionflags	@"SHF_NOTE_NV_CUVER"
        /*0018*/ 	.short	0x0001
        /*001a*/ 	.short	0x0064
        /*001c*/ 	.short	0x0001
        /*001e*/ 	.short	0x0000
        /*0020*/ 	.short	0x0001
        /*0022*/ 	.short	0x0000


//--------------------- .nv.info                  --------------------------
	.section	.nv.info,"",@"SHT_CUDA_INFO"
	.align	4


	//----- nvinfo : EIATTR_REGCOUNT
	.align		4
        /*0000*/ 	.byte	0x04, 0x2f
        /*0002*/ 	.short	(.L_4 - .L_3)
	.align		4
.L_3:
        /*0004*/ 	.word	index@(gluon_mma)
        /*0008*/ 	.word	0x00000038


	//----- nvinfo : EIATTR_FRAME_SIZE
	.align		4
.L_4:
        /*000c*/ 	.byte	0x04, 0x11
        /*000e*/ 	.short	(.L_6 - .L_5)
	.align		4
.L_5:
        /*0010*/ 	.word	index@($__internal_2_$__cuda_sm10x_tcgen05_guardrail_trap_unallocated_columns_being_dealloced)
        /*0014*/ 	.word	0x00000000


	//----- nvinfo : EIATTR_FRAME_SIZE
	.align		4
.L_6:
        /*0018*/ 	.byte	0x04, 0x11
        /*001a*/ 	.short	(.L_8 - .L_7)
	.align		4
.L_7:
        /*001c*/ 	.word	index@($__internal_1_$__cuda_sm10x_tcgen05_guardrail_trap_phase_invalid_during_alloc)
        /*0020*/ 	.word	0x00000000


	//----- nvinfo : EIATTR_FRAME_SIZE
	.align		4
.L_8:
        /*0024*/ 	.byte	0x04, 0x11
        /*0026*/ 	.short	(.L_10 - .L_9)
	.align		4
.L_9:
        /*0028*/ 	.word	index@($__internal_0_$__cuda_sm10x_tcgen05_guardrail_trap_col_being_dealloced_not_returned_by_alloc)
        /*002c*/ 	.word	0x00000000


	//----- nvinfo : EIATTR_FRAME_SIZE
	.align		4
.L_10:
        /*0030*/ 	.byte	0x04, 0x11
        /*0032*/ 	.short	(.L_12 - .L_11)
	.align		4
.L_11:
        /*0034*/ 	.word	index@(gluon_mma)
        /*0038*/ 	.word	0x00000000


	//----- nvinfo : EIATTR_MIN_STACK_SIZE
	.align		4
.L_12:
        /*003c*/ 	.byte	0x04, 0x12
        /*003e*/ 	.short	(.L_14 - .L_13)
	.align		4
.L_13:
        /*0040*/ 	.word	index@(gluon_mma)
        /*0044*/ 	.word	0x00000000
.L_14:


//--------------------- .nv.info.gluon_mma        --------------------------
	.section	.nv.info.gluon_mma,"",@"SHT_CUDA_INFO"
	.sectionflags	@""
	.align	4


	//----- nvinfo : EIATTR_CUDA_API_VERSION
	.align		4
        /*0000*/ 	.byte	0x04, 0x37
        /*0002*/ 	.short	(.L_16 - .L_15)
.L_15:
        /*0004*/ 	.word	0x00000081


	//----- nvinfo : EIATTR_KPARAM_INFO
	.align		4
.L_16:
        /*0008*/ 	.byte	0x04, 0x17
        /*000a*/ 	.short	(.L_18 - .L_17)
.L_17:
        /*000c*/ 	.word	0x00000000
        /*0010*/ 	.short	0x0004
        /*0012*/ 	.short	0x0020
        /*0014*/ 	.byte	0x00, 0xf4, 0x21, 0x00


	//----- nvinfo : EIATTR_KPARAM_INFO
	.align		4
.L_18:
        /*0018*/ 	.byte	0x04, 0x17
        /*001a*/ 	.short	(.L_20 - .L_19)
.L_19:
        /*001c*/ 	.word	0x00000000
        /*0020*/ 	.short	0x0003
        /*0022*/ 	.short	0x0018
        /*0024*/ 	.byte	0x00, 0xf4, 0x21, 0x00


	//----- nvinfo : EIATTR_KPARAM_INFO
	.align		4
.L_20:
        /*0028*/ 	.byte	0x04, 0x17
        /*002a*/ 	.short	(.L_22 - .L_21)
.L_21:
        /*002c*/ 	.word	0x00000000
        /*0030*/ 	.short	0x0002
        /*0032*/ 	.short	0x0010
        /*0034*/ 	.byte	0x00, 0xf4, 0x21, 0x00


	//----- nvinfo : EIATTR_KPARAM_INFO
	.align		4
.L_22:
        /*0038*/ 	.byte	0x04, 0x17
        /*003a*/ 	.short	(.L_24 - .L_23)
.L_23:
        /*003c*/ 	.word	0x00000000
        /*0040*/ 	.short	0x0001
        /*0042*/ 	.short	0x0008
        /*0044*/ 	.byte	0x00, 0xf4, 0x21, 0x00


	//----- nvinfo : EIATTR_KPARAM_INFO
	.align		4
.L_24:
        /*0048*/ 	.byte	0x04, 0x17
        /*004a*/ 	.short	(.L_26 - .L_25)
.L_25:
        /*004c*/ 	.word	0x00000000
        /*0050*/ 	.short	0x0000
        /*0052*/ 	.short	0x0000
        /*0054*/ 	.byte	0x00, 0xf4, 0x21, 0x00


	//----- nvinfo : EIATTR_AT_ENTRY_FRAGMENTS
	.align		4
.L_26:
        /*0058*/ 	.byte	0x04, 0x4f
        /*005a*/ 	.short	(.L_28 - .L_27)


	//   ....[0]....
.L_27:
        /*005c*/ 	.word	0x00000004


	//----- nvinfo : EIATTR_RESERVED_SMEM_USED
	.align		4
.L_28:
        /*0060*/ 	.byte	0x01, 0x41
	.zero		2


	//----- nvinfo : EIATTR_SPARSE_MMA_MASK
	.align		4
        /*0064*/ 	.byte	0x03, 0x50
        /*0066*/ 	.short	0x0000


	//----- nvinfo : EIATTR_TCGEN05_1CTA_USED
	.align		4
        /*0068*/ 	.byte	0x01, 0x51
	.zero		2


	//----- nvinfo : EIATTR_MAXREG_COUNT
	.align		4
        /*006c*/ 	.byte	0x03, 0x1b
        /*006e*/ 	.short	0x00ff


	//----- nvinfo : EIATTR_NUM_BARRIERS
	.align		4
        /*0070*/ 	.byte	0x02, 0x4c
        /*0072*/ 	.byte	0x01
	.zero		1


	//----- nvinfo : EIATTR_INT_WARP_WIDE_INSTR_OFFSETS
	.align		4
        /*0074*/ 	.byte	0x04, 0x31
        /*0076*/ 	.short	(.L_30 - .L_29)


	//   ....[0]....
.L_29:
        /*0078*/ 	.word	0x00000b40


	//   ....[1]....
        /*007c*/ 	.word	0x00000b90


	//   ....[2]....
        /*0080*/ 	.word	0x000010d0


	//   ....[3]....
        /*0084*/ 	.word	0x000010e0


	//   ....[4]....
        /*0088*/ 	.word	0x00001850


	//   ....[5]....
        /*008c*/ 	.word	0x000018a0


	//----- nvinfo : EIATTR_COOP_GROUP_MASK_REGIDS
	.align		4
.L_30:
        /*0090*/ 	.byte	0x04, 0x29
        /*0092*/ 	.short	(.L_32 - .L_31)


	//   ....[0]....
.L_31:
        /*0094*/ 	.word	0xffffffff


	//   ....[1]....
        /*0098*/ 	.word	0xffffffff


	//   ....[2]....
        /*009c*/ 	.word	0xffffffff


	//   ....[3]....
        /*00a0*/ 	.word	0xffffffff


	//----- nvinfo : EIATTR_COOP_GROUP_INSTR_OFFSETS
	.align		4
.L_32:
        /*00a4*/ 	.byte	0x04, 0x28
        /*00a6*/ 	.short	(.L_34 - .L_33)


	//   ....[0]....
.L_33:
        /*00a8*/ 	.word	0x00000050


	//   ....[1]....
        /*00ac*/ 	.word	0x00000310


	//   ....[2]....
        /*00b0*/ 	.word	0x000016e0


	//   ....[3]....
        /*00b4*/ 	.word	0x00001950


	//----- nvinfo : EIATTR_VRC_CTA_INIT_COUNT
	.align		4
.L_34:
        /*00b8*/ 	.byte	0x02, 0x4a
        /*00ba*/ 	.byte	0x80
	.zero		1


	//----- nvinfo : EIATTR_MBARRIER_INSTR_OFFSETS
	.align		4
        /*00bc*/ 	.byte	0x04, 0x39
        /*00be*/ 	.short	(.L_36 - .L_35)


	//   ....[0]....
.L_35:
        /*00c0*/ 	.word	0x00000e40
        /*00c4*/ 	.word	0x000000ff
        /*00c8*/ 	.word	0x00004000
        /*00cc*/ 	.short	0x0100
        /*00ce*/ 	.byte	0x0c
	.zero		1


	//   ....[1]....
        /*00d0*/ 	.word	0x00001160
        /*00d4*/ 	.word	0x000000ff
        /*00d8*/ 	.word	0x00004000
        /*00dc*/ 	.short	0x010a
        /*00de*/ 	.byte	0x0c
	.zero		1


	//   ....[2]....
        /*00e0*/ 	.word	0x00001290
        /*00e4*/ 	.word	0x000000ff
        /*00e8*/ 	.word	0x00004000
        /*00ec*/ 	.short	0x0108
        /*00ee*/ 	.byte	0x0c
	.zero		1


	//   ....[3]....
        /*00f0*/ 	.word	0x00001970
        /*00f4*/ 	.word	0x000000ff
        /*00f8*/ 	.word	0x00004000
        /*00fc*/ 	.short	0x010a
        /*00fe*/ 	.byte	0x0c
	.zero		1


	//----- nvinfo : EIATTR_NUM_MBARRIERS
	.align		4
.L_36:
        /*0100*/ 	.byte	0x03, 0x38
        /*0102*/ 	.short	0x0001


	//----- nvinfo : EIATTR_EXIT_INSTR_OFFSETS
	.align		4
        /*0104*/ 	.byte	0x04, 0x1c
        /*0106*/ 	.short	(.L_38 - .L_37)


	//   ....[0]....
.L_37:
        /*0108*/ 	.word	0x00001960


	//----- nvinfo : EIATTR_REQNTID
	.align		4
.L_38:
        /*010c*/ 	.byte	0x04, 0x10
        /*010e*/ 	.short	(.L_40 - .L_39)
.L_39:
        /*0110*/ 	.word	0x00000080
        /*0114*/ 	.word	0x00000001
        /*0118*/ 	.word	0x00000001


	//----- nvinfo : EIATTR_CRS_STACK_SIZE
	.align		4
.L_40:
        /*011c*/ 	.byte	0x04, 0x1e
        /*011e*/ 	.short	(.L_42 - .L_41)
.L_41:
        /*0120*/ 	.word	0x00000000


	//----- nvinfo : EIATTR_CBANK_PARAM_SIZE
	.align		4
.L_42:
        /*0124*/ 	.byte	0x03, 0x19
        /*0126*/ 	.short	0x0028


	//----- nvinfo : EIATTR_PARAM_CBANK
	.align		4
        /*0128*/ 	.byte	0x04, 0x0a
        /*012a*/ 	.short	(.L_44 - .L_43)
	.align		4
.L_43:
        /*012c*/ 	.word	index@(.nv.constant0.gluon_mma)
        /*0130*/ 	.short	0x0380
        /*0132*/ 	.short	0x0028


	//----- nvinfo : EIATTR_SW_WAR
	.align		4
.L_44:
        /*0134*/ 	.byte	0x04, 0x36
        /*0136*/ 	.short	(.L_46 - .L_45)
.L_45:
        /*0138*/ 	.word	0x00000008
.L_46:


//--------------------- .nv.compat                --------------------------
	.section	.nv.compat,"",@"SHT_CUDA_COMPAT_INFO"
	.align	4
        /*0000*/ 	.byte	0x02, 0x02, 0x02, 0x00, 0x02, 0x05, 0x05, 0x00, 0x02, 0x03, 0x00, 0x00, 0x02, 0x06, 0x01, 0x00


//--------------------- .nv.callgraph             --------------------------
	.section	.nv.callgraph,"",@"SHT_CUDA_CALLGRAPH"
	.align	4
	.sectionentsize	8
	.align		4
        /*0000*/ 	.word	0x00000000
	.align		4
        /*0004*/ 	.word	0xffffffff
	.align		4
        /*0008*/ 	.word	0x00000000
	.align		4
        /*000c*/ 	.word	0xfffffffe
	.align		4
        /*0010*/ 	.word	0x00000000
	.align		4
        /*0014*/ 	.word	0xfffffffd
	.align		4
        /*0018*/ 	.word	0x00000000
	.align		4
        /*001c*/ 	.word	0xfffffffc


//--------------------- .text.gluon_mma           --------------------------
	.section	.text.gluon_mma,"ax",@progbits
	.align	128
        .global         gluon_mma
        .type           gluon_mma,@function
        .size           gluon_mma,(.L_x_15 - gluon_mma)
        .other          gluon_mma,@"STO_CUDA_ENTRY STV_DEFAULT"
gluon_mma:
.text.gluon_mma:
[----:B------:R-:W0:Y:S01]  /*0000*/  LDC R1, c[0x0][0x37c] ;  /* 0x0000df00ff017b82 */ /* 0x000e220000000800 */
[----:B------:R-:W1:Y:S02]  /*0010*/  S2R R0, SR_TID.X ;  /* 0x0000000000007919 */ /* 0x000e640000002100 */
[----:B-1----:R-:W-:-:S13]  /*0020*/  ISETP.GE.U32.AND P1, PT, R0, 0x20, PT ;  /* 0x000000200000780c */ /* 0x002fda0003f26070 */
[----:B------:R-:W-:Y:S05]  /*0030*/  @P1 BRA `(.L_x_0) ;  /* 0x0000000000b81947 */ /* 0x000fea0003800000 */
[----:B------:R-:W1:Y:S01]  /*0040*/  S2UR UR6, SR_CgaCtaId ;  /* 0x00000000000679c3 */ /* 0x000e620000008800 */
[----:B------:R-:W-:Y:S01]  /*0050*/  NOP ;  /* 0x0000000000007918 */ /* 0x000fe20000000000 */
[----:B------:R-:W-:Y:S02]  /*0060*/  UMOV UR4, 0x40 ;  /* 0x0000004000047882 */ /* 0x000fe40000000000 */
[----:B-1----:R-:W-:-:S09]  /*0070*/  ULEA UR4, UR6, UR4, 0x18 ;  /* 0x0000000406047291 */ /* 0x002fd2000f8ec0ff */
[----:B------:R-:W1:Y:S01]  /*0080*/  LDS.U8 R2, [UR4] ;  /* 0x00000004ff027984 */ /* 0x000e620008000000 */
[----:B------:R-:W-:Y:S02]  /*0090*/  UMOV UR4, 0x400 ;  /* 0x0000040000047882 */ /* 0x000fe40000000000 */
[----:B------:R-:W-:Y:S01]  /*00a0*/  ULEA UR4, UR6, UR4, 0x18 ;  /* 0x0000000406047291 */ /* 0x000fe2000f8ec0ff */
[----:B-1----:R-:W-:-:S13]  /*00b0*/  ISETP.NE.AND P0, PT, R2, RZ, PT ;  /* 0x000000ff0200720c */ /* 0x002fda0003f05270 */
[----:B------:R-:W-:Y:S05]  /*00c0*/  @P0 BRA `(.L_x_1) ;  /* 0x00000000007c0947 */ /* 0x000fea0003800000 */
[----:B------:R-:W-:-:S13]  /*00d0*/  ELECT P0, URZ, PT ;  /* 0x0000000000ff782f */ /* 0x000fda0003800000 */
[----:B------:R-:W-:Y:S05]  /*00e0*/  @!P0 BRA `(.L_x_2) ;  /* 0x0000000000848947 */ /* 0x000fea0003800000 */
[----:B------:R-:W-:Y:S01]  /*00f0*/  UMOV UR5, 0x2 ;  /* 0x0000000200057882 */ /* 0x000fe20000000000 */
[----:B------:R-:W-:Y:S02]  /*0100*/  IMAD.MOV.U32 R5, RZ, RZ, 0x1 ;  /* 0x00000001ff057424 */ /* 0x000fe400078e00ff */
[----:B------:R-:W-:Y:S02]  /*0110*/  IMAD.MOV.U32 R3, RZ, RZ, 0x3 ;  /* 0x00000003ff037424 */ /* 0x000fe400078e00ff */
[----:B------:R-:W-:Y:S04]  /*0120*/  DEPBAR.LE SB1, 0x36 ;  /* 0x00009d800000791a */ /* 0x000fe80000000000 */
[----:B------:R-:W1:Y:S02]  /*0130*/  UTCATOMSWS.FIND_AND_SET.ALIGN UP0, UR5, UR5 ;  /* 0x00000005000575e3 */ /* 0x000e640008000800 */
[----:B-1----:R-:W-:-:S04]  /*0140*/  PLOP3.LUT P0, PT, PT, PT, UP0, 0x80, 0x8 ;  /* 0x000000000008781c */ /* 0x002fc80003f0f008 */
[----:B------:R-:W-:-:S04]  /*0150*/  SEL R2, RZ, 0xffffffff, !P0 ;  /* 0xffffffffff027807 */ /* 0x000fc80004000000 */
[----:B------:R-:W-:Y:S01]  /*0160*/  ISETP.NE.AND P0, PT, R2, RZ, PT ;  /* 0x000000ff0200720c */ /* 0x000fe20003f05270 */
[----:B------:R-:W-:-:S12]  /*0170*/  IMAD.U32 R2, RZ, RZ, UR5 ;  /* 0x00000005ff027e24 */ /* 0x000fd8000f8e00ff */
[----:B------:R-:W-:Y:S05]  /*0180*/  @P0 BRA `(.L_x_3) ;  /* 0x0000000000240947 */ /* 0x000fea0003800000 */
.L_x_4:
[----:B------:R-:W-:Y:S05]  /*0190*/  NANOSLEEP 0x64 ;  /* 0x000000640000795d */ /* 0x000fea0003800000 */
[----:B------:R-:W-:-:S05]  /*01a0*/  UMOV UR5, 0x2 ;  /* 0x0000000200057882 */ /* 0x000fca0000000000 */
[----:B------:R-:W-:Y:S04]  /*01b0*/  DEPBAR.LE SB1, 0x36 ;  /* 0x00009d800000791a */ /* 0x000fe80000000000 */
[----:B------:R-:W1:Y:S02]  /*01c0*/  UTCATOMSWS.FIND_AND_SET.ALIGN UP0, UR5, UR5 ;  /* 0x00000005000575e3 */ /* 0x000e640008000800 */
[----:B-1----:R-:W-:-:S04]  /*01d0*/  PLOP3.LUT P0, PT, PT, PT, UP0, 0x80, 0x8 ;  /* 0x000000000008781c */ /* 0x002fc80003f0f008 */
[----:B------:R-:W-:-:S04]  /*01e0*/  SEL R2, RZ, 0xffffffff, !P0 ;  /* 0xffffffffff027807 */ /* 0x000fc80004000000 */
[----:B------:R-:W-:Y:S01]  /*01f0*/  ISETP.NE.AND P0, PT, R2, RZ, PT ;  /* 0x000000ff0200720c */ /* 0x000fe20003f05270 */
[----:B------:R-:W-:-:S12]  /*0200*/  IMAD.U32 R2, RZ, RZ, UR5 ;  /* 0x00000005ff027e24 */ /* 0x000fd8000f8e00ff */
[----:B------:R-:W-:Y:S05]  /*0210*/  @!P0 BRA `(.L_x_4) ;  /* 0xfffffffc00dc8947 */ /* 0x000fea000383ffff */
.L_x_3:
[C---:B------:R-:W-:Y:S01]  /*0220*/  VIADD R4, R2.reuse, 0x10 ;  /* 0x0000001002047836 */ /* 0x040fe20000000000 */
[----:B------:R-:W-:Y:S01]  /*0230*/  UMOV UR5, 0x50 ;  /* 0x0000005000057882 */ /* 0x000fe20000000000 */
[----:B------:R-:W-:Y:S01]  /*0240*/  SHF.L.U32 R3, R3, R2, RZ ;  /* 0x0000000203037219 */ /* 0x000fe200000006ff */
[----:B------:R-:W-:Y:S01]  /*0250*/  ULEA UR5, UR6, UR5, 0x18 ;  /* 0x0000000506057291 */ /* 0x000fe2000f8ec0ff */
[----:B------:R-:W-:Y:S01]  /*0260*/  IMAD.SHL.U32 R2, R2, 0x20, RZ ;  /* 0x0000002002027824 */ /* 0x000fe200078e00ff */
[----:B------:R-:W-:-:S04]  /*0270*/  SHF.L.U32 R4, R5, R4, RZ ;  /* 0x0000000405047219 */ /* 0x000fc800000006ff */
[----:B------:R-:W-:-:S05]  /*0280*/  LOP3.LUT R3, R4, R3, RZ, 0xfc, !PT ;  /* 0x0000000304037212 */ /* 0x000fca00078efcff */
[----:B------:R1:W-:Y:S04]  /*0290*/  ATOMS.OR RZ, [UR5], R3 ;  /* 0x00000003ffff798c */ /* 0x0003e8000b000005 */
[----:B------:R1:W-:Y:S01]  /*02a0*/  STS [UR4], R2 ;  /* 0x00000002ff007988 */ /* 0x0003e20008000804 */
[----:B------:R-:W-:Y:S05]  /*02b0*/  BRA `(.L_x_2) ;  /* 0x0000000000107947 */ /* 0x000fea0003800000 */
.L_x_1:
[----:B------:R-:W-:-:S05]  /*02c0*/  IMAD.MOV.U32 R2, RZ, RZ, -0x1 ;  /* 0xffffffffff027424 */ /* 0x000fca00078e00ff */
[----:B------:R1:W-:Y:S02]  /*02d0*/  STS [UR4], R2 ;  /* 0x00000002ff007988 */ /* 0x0003e40008000804 */
[----:B-1----:R-:W-:-:S07]  /*02e0*/  MOV R2, 0x300 ;  /* 0x0000030000027802 */ /* 0x002fce0000000f00 */
[----:B0-----:R-:W-:Y:S05]  /*02f0*/  CALL.REL.NOINC `($__internal_1_$__cuda_sm10x_tcgen05_guardrail_trap_phase_invalid_during_alloc) ;  /* 0x0000001400b47944 */ /* 0x001fea0003c00000 */
.L_x_2:
[----:B------:R-:W-:Y:S05]  /*0300*/  WARPSYNC.ALL ;  /* 0x0000000000007948 */ /* 0x000fea0003800000 */
[----:B------:R-:W-:Y:S01]  /*0310*/  NOP ;  /* 0x0000000000007918 */ /* 0x000fe20000000000 */
.L_x_0:
[----:B------:R-:W2:Y:S08]  /*0320*/  S2UR UR11, SR_CgaCtaId ;  /* 0x00000000000b79c3 */ /* 0x000eb00000008800 */
[----:B------:R-:W-:Y:S01]  /*0330*/  BAR.SYNC.DEFER_BLOCKING 0x0 ;  /* 0x0000000000007b1d */ /* 0x000fe20000010000 */
[C---:B------:R-:W-:Y:S01]  /*0340*/  IMAD.SHL.U32 R11, R0.reuse, 0x2, RZ ;  /* 0x00000002000b7824 */ /* 0x040fe200078e00ff */
[----:B------:R-:W-:-:S02]  /*0350*/  LOP3.LUT R9, R0, 0x60, RZ, 0xc0, !PT ;  /* 0x0000006000097812 */ /* 0x000fc400078ec0ff */
[C---:B-1----:R-:W-:Y:S02]  /*0360*/  LOP3.LUT R3, R0.reuse, 0x1f, RZ, 0xc0, !PT ;  /* 0x0000001f00037812 */ /* 0x042fe400078ec0ff */
[----:B------:R-:W-:Y:S02]  /*0370*/  UMOV UR4, 0x400 ;  /* 0x0000040000047882 */ /* 0x000fe40000000000 */
[----:B------:R-:W1:Y:S01]  /*0380*/  LDC.64 R4, c[0x0][0x380] ;  /* 0x0000e000ff047b82 */ /* 0x000e620000000a00 */
[----:B------:R-:W3:Y:S01]  /*0390*/  LDCU.64 UR20, c[0x0][0x358] ;  /* 0x00006b00ff1477ac */ /* 0x000ee20008000a00 */
[----:B------:R-:W-:Y:S01]  /*03a0*/  LOP3.LUT R11, R11, 0xc0, RZ, 0xc0, !PT ;  /* 0x000000c00b0b7812 */ /* 0x000fe200078ec0ff */
[----:B------:R-:W-:Y:S01]  /*03b0*/  IMAD.SHL.U32 R9, R9, 0x2, RZ ;  /* 0x0000000209097824 */ /* 0x000fe200078e00ff */
[----:B--2---:R-:W-:Y:S01]  /*03c0*/  ULEA UR12, UR11, UR4, 0x18 ;  /* 0x000000040b0c7291 */ /* 0x004fe2000f8ec0ff */
[----:B------:R-:W-:Y:S02]  /*03d0*/  LOP3.LUT R2, R0, 0x1f, RZ, 0xc0, !PT ;  /* 0x0000001f00027812 */ /* 0x000fe400078ec0ff */
[----:B-1----:R-:W-:-:S06]  /*03e0*/  IMAD.WIDE.U32 R6, R11, 0x2, R4 ;  /* 0x000000020b067825 */ /* 0x002fcc00078e0004 */
[----:B------:R-:W1:Y:S01]  /*03f0*/  LDS R8, [UR12] ;  /* 0x0000000cff087984 */ /* 0x000e620008000800 */
[----:B------:R-:W-:Y:S01]  /*0400*/  LOP3.LUT R29, R0, 0x60, RZ, 0xc0, !PT ;  /* 0x00000060001d7812 */ /* 0x000fe200078ec0ff */
[----:B------:R-:W-:-:S04]  /*0410*/  IMAD.WIDE.U32 R4, R9, 0x2, R4 ;  /* 0x0000000209047825 */ /* 0x000fc800078e0004 */
[C---:B------:R-:W-:Y:S01]  /*0420*/  IMAD.WIDE.U32 R6, R3.reuse, 0x2, R6 ;  /* 0x0000000203067825 */ /* 0x040fe200078e0006 */
[----:B------:R-:W-:Y:S03]  /*0430*/  BAR.SYNC.DEFER_BLOCKING 0x0 ;  /* 0x0000000000007b1d */ /* 0x000fe60000010000 */
[----:B------:R-:W-:-:S03]  /*0440*/  IMAD.WIDE.U32 R4, R3, 0x2, R4 ;  /* 0x0000000203047825 */ /* 0x000fc600078e0004 */
[----:B---3--:R2:W5:Y:S04]  /*0450*/  LDG.E.U16 R43, desc[UR20][R6.64+0x1e40] ;  /* 0x001e4014062b7981 */ /* 0x008568000c1e1500 */
[----:B------:R3:W5:Y:S04]  /*0460*/  LDG.E.U16 R13, desc[UR20][R4.64] ;  /* 0x00000014040d7981 */ /* 0x000768000c1e1500 */
[----:B------:R3:W5:Y:S01]  /*0470*/  LDG.E.U16 R15, desc[UR20][R4.64+0x40] ;  /* 0x00004014040f7981 */ /* 0x000762000c1e1500 */
[----:B--2---:R-:W-:Y:S01]  /*0480*/  IMAD R7, R29, 0x2, R2 ;  /* 0x000000021d077824 */ /* 0x004fe200078e0202 */
[----:B------:R-:W-:-:S02]  /*0490*/  SHF.R.U32.HI R2, RZ, 0x1, R29 ;  /* 0x00000001ff027819 */ /* 0x000fc4000001161d */
[----:B------:R3:W5:Y:S01]  /*04a0*/  LDG.E.U16 R17, desc[UR20][R4.64+0x200] ;  /* 0x0002001404117981 */ /* 0x000762000c1e1500 */
[----:B------:R-:W-:Y:S01]  /*04b0*/  IMAD.SHL.U32 R7, R7, 0x2, RZ ;  /* 0x0000000207077824 */ /* 0x000fe200078e00ff */
[----:B-1----:R-:W-:Y:S02]  /*04c0*/  R2UR UR13, R8 ;  /* 0x00000000080d72ca */ /* 0x002fe400000e0000 */
[----:B------:R3:W5:Y:S04]  /*04d0*/  LDG.E.U16 R19, desc[UR20][R4.64+0x240] ;  /* 0x0002401404137981 */ /* 0x000768000c1e1500 */
[----:B------:R3:W5:Y:S01]  /*04e0*/  LDG.E.U16 R21, desc[UR20][R4.64+0x400] ;  /* 0x0004001404157981 */ /* 0x000762000c1e1500 */
[----:B------:R-:W-:-:S03]  /*04f0*/  LOP3.LUT R10, R7, R2, RZ, 0x3c, !PT ;  /* 0x00000002070a7212 */ /* 0x000fc600078e3cff */
[----:B------:R3:W5:Y:S04]  /*0500*/  LDG.E.U16 R23, desc[UR20][R4.64+0x440] ;  /* 0x0004401404177981 */ /* 0x000768000c1e1500 */
[----:B------:R3:W5:Y:S04]  /*0510*/  LDG.E.U16 R25, desc[UR20][R4.64+0x600] ;  /* 0x0006001404197981 */ /* 0x000768000c1e1500 */
[----:B------:R3:W5:Y:S01]  /*0520*/  LDG.E.U16 R27, desc[UR20][R4.64+0x640] ;  /* 0x00064014041b7981 */ /* 0x000762000c1e1500 */
[----:B------:R-:W-:Y:S05]  /*0530*/  @P1 BRA `(.L_x_5) ;  /* 0x0000000000181947 */ /* 0x000fea0003800000 */
[----:B------:R-:W-:Y:S01]  /*0540*/  ELECT P0, URZ, PT ;  /* 0x0000000000ff782f */ /* 0x000fe20003800000 */
[----:B------:R-:W-:Y:S01]  /*0550*/  IMAD.MOV.U32 R6, RZ, RZ, 0x1 ;  /* 0x00000001ff067424 */ /* 0x000fe200078e00ff */
[----:B------:R-:W-:Y:S01]  /*0560*/  UMOV UR4, 0x40 ;  /* 0x0000004000047882 */ /* 0x000fe20000000000 */
[----:B------:R-:W-:Y:S01]  /*0570*/  UVIRTCOUNT.DEALLOC.SMPOOL 0x80 ;  /* 0x000000800000784c */ /* 0x000fe20000000000 */
[----:B------:R-:W-:-:S09]  /*0580*/  ULEA UR4, UR11, UR4, 0x18 ;  /* 0x000000040b047291 */ /* 0x000fd2000f8ec0ff */
[----:B------:R1:W-:Y:S03]  /*0590*/  @P0 STS.U8 [UR4], R6 ;  /* 0x00000006ff000988 */ /* 0x0003e60008000004 */
.L_x_5:
[----:B-----5:R2:W-:Y:S01]  /*05a0*/  STS.U16 [R10+UR12+0x1e00], R43 ;  /* 0x001e002b0a007988 */ /* 0x0205e2000800040c */
[----:B-1----:R-:W1:Y:S03]  /*05b0*/  LDC.64 R6, c[0x0][0x388] ;  /* 0x0000e200ff067b82 */ /* 0x002e660000000a00 */
[----:B------:R4:W-:Y:S04]  /*05c0*/  STS.U16 [R10+UR12], R13 ;  /* 0x0000000d0a007988 */ /* 0x0009e8000800040c */
[----:B---3--:R-:W3:Y:S04]  /*05d0*/  LDG.E.U16 R29, desc[UR20][R4.64+0x800] ;  /* 0x00080014041d7981 */ /* 0x008ee8000c1e1500 */
[----:B------:R-:W3:Y:S04]  /*05e0*/  LDG.E.U16 R31, desc[UR20][R4.64+0x840] ;  /* 0x00084014041f7981 */ /* 0x000ee8000c1e1500 */
[----:B------:R-:W3:Y:S04]  /*05f0*/  LDG.E.U16 R33, desc[UR20][R4.64+0xa00] ;  /* 0x000a001404217981 */ /* 0x000ee8000c1e1500 */
[----:B------:R-:W3:Y:S04]  /*0600*/  LDG.E.U16 R35, desc[UR20][R4.64+0xa40] ;  /* 0x000a401404237981 */ /* 0x000ee8000c1e1500 */
[----:B------:R-:W3:Y:S04]  /*0610*/  LDG.E.U16 R37, desc[UR20][R4.64+0xc00] ;  /* 0x000c001404257981 */ /* 0x000ee8000c1e1500 */
[----:B------:R-:W3:Y:S04]  /*0620*/  LDG.E.U16 R39, desc[UR20][R4.64+0xc40] ;  /* 0x000c401404277981 */ /* 0x000ee8000c1e1500 */
[----:B------:R-:W3:Y:S04]  /*0630*/  LDG.E.U16 R41, desc[UR20][R4.64+0xe00] ;  /* 0x000e001404297981 */ /* 0x000ee8000c1e1500 */
[----:B--2---:R-:W2:Y:S04]  /*0640*/  LDG.E.U16 R43, desc[UR20][R4.64+0xe40] ;  /* 0x000e4014042b7981 */ /* 0x004ea8000c1e1500 */
[----:B------:R-:W2:Y:S04]  /*0650*/  LDG.E.U16 R45, desc[UR20][R4.64+0x1000] ;  /* 0x00100014042d7981 */ /* 0x000ea8000c1e1500 */
        /* <DEDUP_REMOVED lines=8> */
[----:B----4-:R-:W4:Y:S01]  /*06e0*/  LDG.E.U16 R13, desc[UR20][R4.64+0x1e00] ;  /* 0x001e0014040d7981 */ /* 0x010f22000c1e1500 */
[----:B-1----:R-:W-:-:S03]  /*06f0*/  IMAD.WIDE.U32 R8, R9, 0x2, R6 ;  /* 0x0000000209087825 */ /* 0x002fc600078e0006 */
[----:B------:R1:W-:Y:S01]  /*0700*/  STS.U16 [R10+UR12+0x240], R17 ;  /* 0x000240110a007988 */ /* 0x0003e2000800040c */
[----:B------:R-:W-:-:S03]  /*0710*/  IMAD.WIDE.U32 R6, R11, 0x2, R6 ;  /* 0x000000020b067825 */ /* 0x000fc600078e0006 */
[----:B------:R0:W-:Y:S01]  /*0720*/  STS.U16 [R10+UR12+0x40], R15 ;  /* 0x0000400f0a007988 */ /* 0x0001e2000800040c */
[----:B------:R-:W-:-:S03]  /*0730*/  IMAD.WIDE.U32 R8, R3, 0x2, R8 ;  /* 0x0000000203087825 */ /* 0x000fc600078e0008 */
[----:B------:R0:W-:Y:S01]  /*0740*/  STS.U16 [R10+UR12+0x200], R19 ;  /* 0x000200130a007988 */ /* 0x0001e2000800040c */
[----:B------:R-:W-:-:S03]  /*0750*/  IMAD.WIDE.U32 R6, R3, 0x2, R6 ;  /* 0x0000000203067825 */ /* 0x000fc600078e0006 */
[----:B-1----:R-:W4:Y:S04]  /*0760*/  LDG.E.U16 R17, desc[UR20][R8.64] ;  /* 0x0000001408117981 */ /* 0x002f28000c1e1500 */
[----:B------:R1:W-:Y:S04]  /*0770*/  STS.U16 [R10+UR12+0x400], R21 ;  /* 0x000400150a007988 */ /* 0x0003e8000800040c */
[----:B------:R-:W4:Y:S04]  /*0780*/  LDG.E.U16 R20, desc[UR20][R4.64+0x1840] ;  /* 0x0018401404147981 */ /* 0x000f28000c1e1500 */
[----:B------:R-:W4:Y:S04]  /*0790*/  LDG.E.U16 R22, desc[UR20][R4.64+0x1a00] ;  /* 0x001a001404167981 */ /* 0x000f28000c1e1500 */
[----:B------:R-:W4:Y:S04]  /*07a0*/  LDG.E.U16 R24, desc[UR20][R4.64+0x1a40] ;  /* 0x001a401404187981 */ /* 0x000f28000c1e1500 */
[----:B------:R-:W4:Y:S04]  /*07b0*/  LDG.E.U16 R26, desc[UR20][R4.64+0x1c00] ;  /* 0x001c0014041a7981 */ /* 0x000f28000c1e1500 */
[----:B------:R0:W-:Y:S04]  /*07c0*/  STS.U16 [R10+UR12+0x440], R23 ;  /* 0x000440170a007988 */ /* 0x0001e8000800040c */
[----:B------:R-:W4:Y:S04]  /*07d0*/  LDG.E.U16 R28, desc[UR20][R4.64+0x1c40] ;  /* 0x001c4014041c7981 */ /* 0x000f28000c1e1500 */
[----:B------:R0:W-:Y:S04]  /*07e0*/  STS.U16 [R10+UR12+0x640], R25 ;  /* 0x000640190a007988 */ /* 0x0001e8000800040c */
[----:B------:R1:W-:Y:S04]  /*07f0*/  STS.U16 [R10+UR12+0x600], R27 ;  /* 0x0006001b0a007988 */ /* 0x0003e8000800040c */
[----:B------:R-:W4:Y:S04]  /*0800*/  LDG.E.U16 R30, desc[UR20][R6.64+0x1e40] ;  /* 0x001e4014061e7981 */ /* 0x000f28000c1e1500 */
[----:B0-----:R-:W4:Y:S04]  /*0810*/  LDG.E.U16 R15, desc[UR20][R8.64+0x40] ;  /* 0x00004014080f7981 */ /* 0x001f28000c1e1500 */
[----:B------:R-:W4:Y:S04]  /*0820*/  LDG.E.U16 R3, desc[UR20][R8.64+0x200] ;  /* 0x0002001408037981 */ /* 0x000f28000c1e1500 */
[----:B------:R-:W4:Y:S04]  /*0830*/  LDG.E.U16 R5, desc[UR20][R8.64+0x240] ;  /* 0x0002401408057981 */ /* 0x000f28000c1e1500 */
[----:B------:R-:W4:Y:S04]  /*0840*/  LDG.E.U16 R11, desc[UR20][R8.64+0x400] ;  /* 0x00040014080b7981 */ /* 0x000f28000c1e1500 */
[----:B------:R-:W4:Y:S04]  /*0850*/  LDG.E.U16 R19, desc[UR20][R8.64+0x440] ;  /* 0x0004401408137981 */ /* 0x000f28000c1e1500 */
[----:B-1----:R-:W4:Y:S04]  /*0860*/  LDG.E.U16 R21, desc[UR20][R8.64+0x600] ;  /* 0x0006001408157981 */ /* 0x002f28000c1e1500 */
[----:B------:R-:W4:Y:S04]  /*0870*/  LDG.E.U16 R7, desc[UR20][R8.64+0x640] ;  /* 0x0006401408077981 */ /* 0x000f28000c1e1500 */
[----:B------:R-:W4:Y:S04]  /*0880*/  LDG.E.U16 R23, desc[UR20][R8.64+0x800] ;  /* 0x0008001408177981 */ /* 0x000f28000c1e1500 */
[----:B------:R-:W4:Y:S04]  /*0890*/  LDG.E.U16 R25, desc[UR20][R8.64+0x840] ;  /* 0x0008401408197981 */ /* 0x000f28000c1e1500 */
[----:B------:R-:W4:Y:S04]  /*08a0*/  LDG.E.U16 R27, desc[UR20][R8.64+0xa00] ;  /* 0x000a0014081b7981 */ /* 0x000f28000c1e1500 */
[----:B------:R-:W4:Y:S04]  /*08b0*/  LDG.E.U16 R4, desc[UR20][R8.64+0x1800] ;  /* 0x0018001408047981 */ /* 0x000f28000c1e1500 */
[----:B------:R-:W4:Y:S04]  /*08c0*/  LDG.E.U16 R6, desc[UR20][R8.64+0x1840] ;  /* 0x0018401408067981 */ /* 0x000f28000c1e1500 */
[----:B---3--:R0:W-:Y:S04]  /*08d0*/  STS.U16 [R10+UR12+0x800], R29 ;  /* 0x0008001d0a007988 */ /* 0x0081e8000800040c */
[----:B------:R1:W-:Y:S04]  /*08e0*/  STS.U16 [R10+UR12+0x840], R31 ;  /* 0x0008401f0a007988 */ /* 0x0003e8000800040c */
[----:B------:R3:W-:Y:S04]  /*08f0*/  STS.U16 [R10+UR12+0xa40], R33 ;  /* 0x000a40210a007988 */ /* 0x0007e8000800040c */
[----:B------:R0:W-:Y:S04]  /*0900*/  STS.U16 [R10+UR12+0xa00], R35 ;  /* 0x000a00230a007988 */ /* 0x0001e8000800040c */
[----:B------:R0:W-:Y:S04]  /*0910*/  STS.U16 [R10+UR12+0xc00], R37 ;  /* 0x000c00250a007988 */ /* 0x0001e8000800040c */
[----:B------:R0:W-:Y:S04]  /*0920*/  STS.U16 [R10+UR12+0xc40], R39 ;  /* 0x000c40270a007988 */ /* 0x0001e8000800040c */
[----:B------:R0:W-:Y:S04]  /*0930*/  STS.U16 [R10+UR12+0xe40], R41 ;  /* 0x000e40290a007988 */ /* 0x0001e8000800040c */
[----:B--2---:R2:W-:Y:S04]  /*0940*/  STS.U16 [R10+UR12+0xe00], R43 ;  /* 0x000e002b0a007988 */ /* 0x0045e8000800040c */
[----:B------:R0:W-:Y:S04]  /*0950*/  STS.U16 [R10+UR12+0x1000], R45 ;  /* 0x0010002d0a007988 */ /* 0x0001e8000800040c */
[----:B------:R0:W-:Y:S04]  /*0960*/  STS.U16 [R10+UR12+0x1040], R47 ;  /* 0x0010402f0a007988 */ /* 0x0001e8000800040c */
[----:B------:R0:W-:Y:S04]  /*0970*/  STS.U16 [R10+UR12+0x1240], R49 ;  /* 0x001240310a007988 */ /* 0x0001e8000800040c */
[----:B------:R0:W-:Y:S04]  /*0980*/  STS.U16 [R10+UR12+0x1200], R51 ;  /* 0x001200330a007988 */ /* 0x0001e8000800040c */
[----:B------:R0:W-:Y:S04]  /*0990*/  STS.U16 [R10+UR12+0x1400], R53 ;  /* 0x001400350a007988 */ /* 0x0001e8000800040c */
[----:B------:R0:W-:Y:S04]  /*09a0*/  STS.U16 [R10+UR12+0x1440], R12 ;  /* 0x0014400c0a007988 */ /* 0x0001e8000800040c */
[----:B------:R0:W-:Y:S04]  /*09b0*/  STS.U16 [R10+UR12+0x1640], R14 ;  /* 0x0016400e0a007988 */ /* 0x0001e8000800040c */
[----:B------:R0:W-:Y:S04]  /*09c0*/  STS.U16 [R10+UR12+0x1600], R16 ;  /* 0x001600100a007988 */ /* 0x0001e8000800040c */
[----:B------:R-:W-:Y:S04]  /*09d0*/  STS.U16 [R10+UR12+0x1800], R18 ;  /* 0x001800120a007988 */ /* 0x000fe8000800040c */
[----:B----4-:R4:W-:Y:S04]  /*09e0*/  STS.U16 [R10+UR12+0x1e40], R13 ;  /* 0x001e400d0a007988 */ /* 0x0109e8000800040c */
[----:B0-----:R-:W4:Y:S04]  /*09f0*/  LDG.E.U16 R29, desc[UR20][R8.64+0xa40] ;  /* 0x000a4014081d7981 */ /* 0x001f28000c1e1500 */
[----:B-1----:R-:W4:Y:S04]  /*0a00*/  LDG.E.U16 R31, desc[UR20][R8.64+0xc00] ;  /* 0x000c0014081f7981 */ /* 0x002f28000c1e1500 */
[----:B---3--:R-:W3:Y:S04]  /*0a10*/  LDG.E.U16 R33, desc[UR20][R8.64+0xc40] ;  /* 0x000c401408217981 */ /* 0x008ee8000c1e1500 */
        /* <DEDUP_REMOVED lines=13> */
[----:B----4-:R-:W4:Y:S04]  /*0af0*/  LDG.E.U16 R13, desc[UR20][R8.64+0x1c40] ;  /* 0x001c4014080d7981 */ /* 0x010f28000c1e1500 */
[----:B------:R-:W4:Y:S01]  /*0b00*/  LDG.E.U16 R18, desc[UR20][R8.64+0x1e00] ;  /* 0x001e001408127981 */ /* 0x000f22000c1e1500 */
[----:B------:R-:W-:Y:S01]  /*0b10*/  LOP3.LUT P2, RZ, R0, 0x7f, RZ, 0xc0, !PT ;  /* 0x0000007f00ff7812 */ /* 0x000fe2000784c0ff */
[----:B------:R-:W-:-:S02]  /*0b20*/  UMOV UR4, 0x1 ;  /* 0x0000000100047882 */ /* 0x000fc40000000000 */
[----:B------:R0:W-:Y:S10]  /*0b30*/  STS.U16 [R10+UR12+0x2000], R17 ;  /* 0x002000110a007988 */ /* 0x0001f4000800040c */
[----:B------:R-:W-:-:S05]  /*0b40*/  VOTEU.ALL UP0, P2 ;  /* 0x0000000000ff7886 */ /* 0x000fca0001000000 */
[----:B------:R-:W-:-:S04]  /*0b50*/  @!UP0 UIADD3 UR4, UPT, UPT, -UR4, 0x100000, URZ ;  /* 0x0010000004048890 */ /* 0x000fc8000fffe1ff */
[----:B------:R-:W-:Y:S02]  /*0b60*/  @!UP0 USHF.L.U32 UR5, UR4, 0xb, URZ ;  /* 0x0000000b04058899 */ /* 0x000fe400080006ff */
[----:B------:R-:W-:Y:S01]  /*0b70*/  @!UP0 USHF.L.U32 UR4, UR4, 0x1, URZ ;  /* 0x0000000104048899 */ /* 0x000fe200080006ff */
[----:B0-----:R-:W-:Y:S01]  /*0b80*/  SHF.R.U32.HI R17, RZ, 0x5, R0 ;  /* 0x00000005ff117819 */ /* 0x001fe20000011600 */
[----:B------:R-:W-:Y:S01]  /*0b90*/  VOTEU.ALL UP1, P2 ;  /* 0x0000000000ff7886 */ /* 0x000fe20001020000 */
[----:B------:R-:W-:Y:S02]  /*0ba0*/  STS.U16 [R10+UR12+0x1840], R20 ;  /* 0x001840140a007988 */ /* 0x000fe4000800040c */
[----:B------:R-:W-:Y:S02]  /*0bb0*/  R2UR UR10, R17 ;  /* 0x00000000110a72ca */ /* 0x000fe400000e0000 */
[----:B------:R-:W-:Y:S04]  /*0bc0*/  STS.U16 [R10+UR12+0x1a40], R22 ;  /* 0x001a40160a007988 */ /* 0x000fe8000800040c */
[----:B------:R-:W-:Y:S04]  /*0bd0*/  STS.U16 [R10+UR12+0x1a00], R24 ;  /* 0x001a00180a007988 */ /* 0x000fe8000800040c */
[----:B------:R-:W-:Y:S04]  /*0be0*/  STS.U16 [R10+UR12+0x1c00], R26 ;  /* 0x001c001a0a007988 */ /* 0x000fe8000800040c */
[----:B------:R-:W-:Y:S04]  /*0bf0*/  STS.U16 [R10+UR12+0x1c40], R28 ;  /* 0x001c401c0a007988 */ /* 0x000fe8000800040c */
[----:B------:R-:W-:Y:S04]  /*0c00*/  STS.U16 [R10+UR12+0x2040], R15 ;  /* 0x0020400f0a007988 */ /* 0x000fe8000800040c */
[----:B------:R-:W-:Y:S04]  /*0c10*/  STS.U16 [R10+UR12+0x3e00], R30 ;  /* 0x003e001e0a007988 */ /* 0x000fe8000800040c */
        /* <DEDUP_REMOVED lines=10> */
[----:B------:R1:W-:Y:S01]  /*0cc0*/  STS.U16 [R10+UR12+0x3840], R6 ;  /* 0x003840060a007988 */ /* 0x0003e2000800040c */
[----:B------:R-:W-:Y:S01]  /*0cd0*/  UISETP.NE.U32.AND UP0, UPT, UR10, URZ, UPT ;  /* 0x000000ff0a00728c */ /* 0x000fe2000bf05070 */
[----:B0-----:R-:W-:-:S02]  /*0ce0*/  LOP3.LUT R3, R0, 0x7f, RZ, 0xc0, !PT ;  /* 0x0000007f00037812 */ /* 0x001fc400078ec0ff */
[----:B------:R1:W-:Y:S04]  /*0cf0*/  STS.U16 [R10+UR12+0x2a00], R29 ;  /* 0x002a001d0a007988 */ /* 0x0003e8000800040c */
[----:B------:R1:W-:Y:S04]  /*0d00*/  STS.U16 [R10+UR12+0x2c00], R31 ;  /* 0x002c001f0a007988 */ /* 0x0003e8000800040c */
[----:B---3--:R1:W-:Y:S04]  /*0d10*/  STS.U16 [R10+UR12+0x2c40], R33 ;  /* 0x002c40210a007988 */ /* 0x0083e8000800040c */
        /* <DEDUP_REMOVED lines=13> */
[----:B----4-:R1:W-:Y:S04]  /*0df0*/  STS.U16 [R10+UR12+0x3c40], R13 ;  /* 0x003c400d0a007988 */ /* 0x0103e8000800040c */
[----:B------:R1:W-:Y:S01]  /*0e00*/  STS.U16 [R10+UR12+0x3e40], R18 ;  /* 0x003e40120a007988 */ /* 0x0003e2000800040c */
[----:B------:R0:W-:Y:S06]  /*0e10*/  MEMBAR.ALL.CTA ;  /* 0x0000000000007992 */ /* 0x0001ec0000008000 */
[----:B0-----:R-:W-:Y:S04]  /*0e20*/  FENCE.VIEW.ASYNC.S ;  /* 0x00000000000073c6 */ /* 0x001fe80000000000 */
[----:B------:R-:W0:Y:S02]  /*0e30*/  FENCE.VIEW.ASYNC.S ;  /* 0x00000000000073c6 */ /* 0x000e240000000000 */
[----:B0-----:R1:W0:Y:S02]  /*0e40*/  @!UP1 SYNCS.EXCH.64 URZ, [UR12+0x4000], UR4 ;  /* 0x004000040cff95b2 */ /* 0x0012240008000100 */
[----:B0-----:R-:W-:Y:S06]  /*0e50*/  BAR.SYNC.DEFER_BLOCKING 0x0 ;  /* 0x0000000000007b1d */ /* 0x001fec0000010000 */
[----:B-1----:R-:W-:Y:S05]  /*0e60*/  BRA.U UP0, `(.L_x_6) ;  /* 0x0000000100747547 */ /* 0x002fea000b800000 */
[----:B------:R-:W-:Y:S02]  /*0e70*/  UIADD3 UR4, UPT, UPT, UR12, 0x2000, URZ ;  /* 0x000020000c047890 */ /* 0x000fe4000fffe0ff */
[----:B------:R-:W-:Y:S02]  /*0e80*/  USHF.R.U32.HI UR6, URZ, 0x4, UR12 ;  /* 0x00000004ff067899 */ /* 0x000fe4000801160c */
[----:B------:R-:W-:Y:S02]  /*0e90*/  USHF.R.U32.HI UR4, URZ, 0x4, UR4 ;  /* 0x00000004ff047899 */ /* 0x000fe40008011604 */
[----:B------:R-:W-:Y:S02]  /*0ea0*/  USGXT.U32 UR6, UR6, 0xe ;  /* 0x0000000e0606789a */ /* 0x000fe40008000000 */
[----:B------:R-:W-:Y:S02]  /*0eb0*/  USGXT.U32 UR8, UR4, 0xe ;  /* 0x0000000e0408789a */ /* 0x000fe40008000000 */
[----:B------:R-:W-:-:S02]  /*0ec0*/  UIADD3 UR22, UP0, UPT, UR6, 0x2, URZ ;  /* 0x0000000206167890 */ /* 0x000fc4000ff1e0ff */
[----:B------:R-:W-:Y:S01]  /*0ed0*/  UIADD3 UR24, UP1, UPT, UR8, 0x80, URZ ;  /* 0x0000008008187890 */ /* 0x000fe2000ff3e0ff */
[----:B------:R-:W-:Y:S01]  /*0ee0*/  UMOV UR4, URZ ;  /* 0x000000ff00047c82 */ /* 0x000fe20008000000 */
[----:B------:R-:W-:Y:S01]  /*0ef0*/  UMOV UR26, 0x0 ;  /* 0x00000000001a7882 */ /* 0x000fe20000000000 */
[----:B------:R-:W-:Y:S02]  /*0f00*/  UIADD3.X UR23, UPT, UPT, UR4, 0x40004040, URZ, UP0, !UPT ;  /* 0x4000404004177890 */ /* 0x000fe400087fe4ff */
[----:B------:R-:W-:Y:S02]  /*0f10*/  UIADD3.X UR25, UPT, UPT, UR4, 0x40004040, URZ, UP1, !UPT ;  /* 0x4000404004197890 */ /* 0x000fe40008ffe4ff */
[----:B------:R-:W-:Y:S02]  /*0f20*/  UIADD3.64 UR4, UPT, UPT, UR22, 0x2, URZ ;  /* 0x0000000216047897 */ /* 0x000fe4000fffe0ff */
[----:B------:R-:W-:Y:S02]  /*0f30*/  UIADD3.64 UR14, UPT, UPT, UR24, 0x80, URZ ;  /* 0x00000080180e7897 */ /* 0x000fe4000fffe0ff */
[----:B------:R-:W-:-:S02]  /*0f40*/  UIADD3.64 UR16, UPT, UPT, UR22, 0x4, URZ ;  /* 0x0000000416107897 */ /* 0x000fc4000fffe0ff */
[----:B------:R-:W-:Y:S01]  /*0f50*/  UIADD3.64 UR18, UPT, UPT, UR24, 0x100, URZ ;  /* 0x0000010018127897 */ /* 0x000fe2000fffe0ff */
[----:B------:R-:W-:Y:S01]  /*0f60*/  UMOV UR27, 0x4110490 ;  /* 0x04110490001b7882 */ /* 0x000fe20000000000 */
[----:B------:R-:W-:Y:S01]  /*0f70*/  UMOV UR7, 0x40004040 ;  /* 0x4000404000077882 */ /* 0x000fe20000000000 */
[----:B------:R-:W-:Y:S01]  /*0f80*/  UMOV UR9, 0x40004040 ;  /* 0x4000404000097882 */ /* 0x000fe20000000000 */
[----:B------:R-:W-:Y:S01]  /*0f90*/  UMOV UR28, 0x0 ;  /* 0x00000000001c7882 */ /* 0x000fe20000000000 */
[----:B------:R-:W-:Y:S01]  /*0fa0*/  UMOV UR29, 0x4110490 ;  /* 0x04110490001d7882 */ /* 0x000fe20000000000 */
[----:B------:R-:W-:Y:S01]  /*0fb0*/  UMOV UR30, 0x0 ;  /* 0x00000000001e7882 */ /* 0x000fe20000000000 */
[----:B------:R-:W-:Y:S01]  /*0fc0*/  UMOV UR31, 0x4110490 ;  /* 0x04110490001f7882 */ /* 0x000fe20000000000 */
[----:B------:R0:W-:Y:S01]  /*0fd0*/  UTCHMMA gdesc[UR6], gdesc[UR8], tmem[UR13], tmem[UR26], idesc[UR27], !UPT ;  /* 0x00ff1a08060075ea */ /* 0x0001e2000f80000d */
[----:B------:R-:W-:Y:S01]  /*0fe0*/  UMOV UR32, 0x0 ;  /* 0x0000000000207882 */ /* 0x000fe20000000000 */
[----:B------:R-:W-:Y:S01]  /*0ff0*/  UMOV UR33, 0x4110490 ;  /* 0x0411049000217882 */ /* 0x000fe20000000000 */
[----:B------:R0:W-:Y:S01]  /*1000*/  UTCHMMA gdesc[UR22], gdesc[UR24], tmem[UR13], tmem[UR28], idesc[UR29], UPT ;  /* 0x00ff1c18160075ea */ /* 0x0001e2000b80000d */
[----:B------:R0:W-:Y:S01]  /*1010*/  UTCHMMA gdesc[UR4], gdesc[UR14], tmem[UR13], tmem[UR30], idesc[UR31], UPT ;  /* 0x00ff1e0e040075ea */ /* 0x0001e2000b80000d */
[----:B------:R0:W-:Y:S01]  /*1020*/  UTCHMMA gdesc[UR16], gdesc[UR18], tmem[UR13], tmem[UR32], idesc[UR33], UPT ;  /* 0x00ff2012100075ea */ /* 0x0001e2000b80000d */
[----:B------:R-:W-:Y:S01]  /*1030*/  NOP ;  /* 0x0000000000007918 */ /* 0x000fe20000000000 */
.L_x_6:
[----:B------:R-:W-:Y:S02]  /*1040*/  ELECT P0, URZ, PT ;  /* 0x0000000000ff782f */ /* 0x000fe40003800000 */
[C---:B------:R-:W-:Y:S01]  /*1050*/  LOP3.LUT R36, R0.reuse, 0x7, RZ, 0xc0, !PT ;  /* 0x0000000700247812 */ /* 0x040fe200078ec0ff */
[----:B0-----:R-:W-:Y:S01]  /*1060*/  UIADD3 UR4, UPT, UPT, UR12, 0x4000, URZ ;  /* 0x000040000c047890 */ /* 0x001fe2000fffe0ff */
[C---:B------:R-:W-:Y:S01]  /*1070*/  LOP3.LUT R4, R0.reuse, 0x10, RZ, 0xc0, !PT ;  /* 0x0000001000047812 */ /* 0x040fe200078ec0ff */
[----:B------:R-:W-:Y:S01]  /*1080*/  UMOV UR5, URZ ;  /* 0x000000ff00057c82 */ /* 0x000fe20008000000 */
[----:B------:R-:W-:Y:S01]  /*1090*/  ISETP.LT.U32.AND P0, PT, R3, 0x20, P0 ;  /* 0x000000200300780c */ /* 0x000fe20000701070 */
[----:B------:R-:W-:-:S05]  /*10a0*/  IMAD.SHL.U32 R3, R0, 0x10, RZ ;  /* 0x0000001000037824 */ /* 0x000fca00078e00ff */
[----:B------:R-:W-:-:S05]  /*10b0*/  LOP3.LUT R3, R3, 0xf0, RZ, 0xc0, !PT ;  /* 0x000000f003037812 */ /* 0x000fca00078ec0ff */
[----:B------:R-:W-:Y:S02]  /*10c0*/  IMAD R3, R36, 0x800, R3 ;  /* 0x0000080024037824 */ /* 0x000fe400078e0203 */
[----:B------:R-:W-:Y:S01]  /*10d0*/  VOTEU.ANY UP0, P0 ;  /* 0x0000000000ff7886 */ /* 0x000fe20000000100 */
[----:B------:R-:W-:Y:S01]  /*10e0*/  VOTEU.ANY UP1, P0 ;  /* 0x0000000000ff7886 */ /* 0x000fe20000020100 */
[----:B------:R-:W-:-:S03]  /*10f0*/  IMAD R38, R4, 0x40, R3 ;  /* 0x0000004004267824 */ /* 0x000fc600078e0203 */
[----:B------:R-:W-:Y:S01]  /*1100*/  @UP0 UMOV UR5, UR4 ;  /* 0x0000000400050c82 */ /* 0x000fe20008000000 */
[----:B------:R-:W-:Y:S01]  /*1110*/  USHF.L.U32 UR4, UR10, 0x15, URZ ;  /* 0x000000150a047899 */ /* 0x000fe200080006ff */
[----:B------:R0:W-:Y:S01]  /*1120*/  @UP1 UTCBAR [UR5], URZ ;  /* 0x000000ff050013e9 */ /* 0x0001e200080000ff */
[----:B------:R-:W-:Y:S02]  /*1130*/  BAR.SYNC.DEFER_BLOCKING 0x0 ;  /* 0x0000000000007b1d */ /* 0x000fe40000010000 */
[----:B------:R-:W-:-:S04]  /*1140*/  ULOP3.LUT UR4, UR4, 0x600000, URZ, 0xc0, !UPT ;  /* 0x0060000004047892 */ /* 0x000fc8000f8ec0ff */
[----:B------:R-:W-:Y:S01]  /*1150*/  UIADD3 UR4, UPT, UPT, UR13, UR4, URZ ;  /* 0x000000040d047290 */ /* 0x000fe2000fffe0ff */
[----:B------:R-:W1:Y:S02]  /*1160*/  SYNCS.PHASECHK.TRANS64.TRYWAIT P0, [UR12+0x4000], RZ ;  /* 0x004000ffff0075a7 */ /* 0x000e64000800110c */
[----:B01----:R-:W-:Y:S09]  /*1170*/  @!P0 BRA `(.L_x_7) ;  /* 0x0000000400fc8947 */ /* 0x003ff20003800000 */
.L_x_11:
[----:B------:R-:W-:Y:S01]  /*1180*/  BAR.SYNC.DEFER_BLOCKING 0x0 ;  /* 0x0000000000007b1d */ /* 0x000fe20000010000 */
[----:B------:R-:W-:Y:S02]  /*1190*/  LOP3.LUT R3, R0, 0x60, RZ, 0xc0, !PT ;  /* 0x0000006000037812 */ /* 0x000fe400078ec0ff */
[----:B------:R-:W-:-:S03]  /*11a0*/  SHF.R.S32.HI R37, RZ, 0x4, R0 ;  /* 0x00000004ff257819 */ /* 0x000fc60000011400 */
[----:B------:R-:W-:Y:S01]  /*11b0*/  IMAD R36, R3, 0x4, R36 ;  /* 0x0000000403247824 */ /* 0x000fe200078e0224 */
[----:B------:R-:W-:Y:S01]  /*11c0*/  SGXT R37, R37, 0x1 ;  /* 0x000000012525781a */ /* 0x000fe20000000200 */
[----:B------:R-:W-:Y:S01]  /*11d0*/  LDTM.16dp32bit_t0_t15.x32 R4, tmem[UR4] ;  /* 0x00000004000479ee */ /* 0x000fe20008a80000 */
[----:B------:R-:W0:Y:S01]  /*11e0*/  LDTM.16dp32bit_t16_t31.x32 R4, tmem[UR4+0x20] ;  /* 0x00002004000479ee */ /* 0x000e220008aa0000 */
[----:B------:R-:W-:Y:S01]  /*11f0*/  IMAD R38, R3, 0x8, R38 ;  /* 0x0000000803267824 */ /* 0x000fe200078e0226 */
[----:B------:R-:W1:Y:S01]  /*1200*/  LDCU.64 UR4, c[0x0][0x390] ;  /* 0x00007200ff0477ac */ /* 0x000e620008000a00 */
[----:B------:R-:W-:Y:S01]  /*1210*/  LOP3.LUT R37, R2, 0x2040, R37, 0xf8, !PT ;  /* 0x0000204002257812 */ /* 0x000fe200078ef825 */
[----:B------:R-:W-:Y:S02]  /*1220*/  IMAD.SHL.U32 R2, R0, 0x80, RZ ;  /* 0x0000008000027824 */ /* 0x000fe400078e00ff */
[----:B------:R-:W-:Y:S01]  /*1230*/  IMAD.SHL.U32 R36, R36, 0x10, RZ ;  /* 0x0000001024247824 */ /* 0x000fe200078e00ff */
[----:B------:R-:W-:-:S02]  /*1240*/  LOP3.LUT R39, R38, 0x10, RZ, 0x3c, !PT ;  /* 0x0000001026277812 */ /* 0x000fc400078e3cff */
[----:B------:R-:W-:Y:S02]  /*1250*/  LOP3.LUT R2, R2, 0x400, RZ, 0xc0, !PT ;  /* 0x0000040002027812 */ /* 0x000fe400078ec0ff */
[----:B------:R-:W-:Y:S02]  /*1260*/  LOP3.LUT R37, R37, R36, RZ, 0x3c, !PT ;  /* 0x0000002425257212 */ /* 0x000fe400078e3cff */
[C---:B------:R-:W-:Y:S02]  /*1270*/  LOP3.LUT R36, R38.reuse, 0x30, RZ, 0x3c, !PT ;  /* 0x0000003026247812 */ /* 0x040fe400078e3cff */
[----:B------:R-:W-:Y:S01]  /*1280*/  IADD3 R2, PT, PT, R37, UR12, R2 ;  /* 0x0000000c25027c10 */ /* 0x000fe2000fffe002 */
[----:B------:R-:W0:Y:S01]  /*1290*/  @!P2 SYNCS.CCTL.IV [UR12+0x4000] ;  /* 0x00400000ff00a9b1 */ /* 0x000e22000800000c */
[----:B------:R-:W-:Y:S01]  /*12a0*/  NOP ;  /* 0x0000000000007918 */ /* 0x000fe20000000000 */
[C---:B------:R-:W-:Y:S02]  /*12b0*/  LOP3.LUT R37, R38.reuse, 0x40, RZ, 0x3c, !PT ;  /* 0x0000004026257812 */ /* 0x040fe400078e3cff */
[C---:B------:R-:W-:Y:S01]  /*12c0*/  LOP3.LUT R40, R38.reuse, 0x60, RZ, 0x3c, !PT ;  /* 0x0000006026287812 */ /* 0x040fe200078e3cff */
[----:B0-----:R0:W-:Y:S04]  /*12d0*/  STS.128 [R38+UR12], R4 ;  /* 0x0000000426007988 */ /* 0x0011e80008000c0c */
[----:B------:R2:W-:Y:S01]  /*12e0*/  STS.128 [R39+UR12], R8 ;  /* 0x0000000827007988 */ /* 0x0005e20008000c0c */
[----:B0-----:R-:W-:-:S02]  /*12f0*/  LOP3.LUT R4, R38, 0x20, RZ, 0x3c, !PT ;  /* 0x0000002026047812 */ /* 0x001fc400078e3cff */
[----:B--2---:R-:W-:-:S03]  /*1300*/  LOP3.LUT R39, R38, 0x50, RZ, 0x3c, !PT ;  /* 0x0000005026277812 */ /* 0x004fc600078e3cff */
[----:B------:R0:W-:Y:S01]  /*1310*/  STS.128 [R4+UR12], R12 ;  /* 0x0000000c04007988 */ /* 0x0001e20008000c0c */
[----:B------:R-:W-:-:S03]  /*1320*/  LOP3.LUT R38, R38, 0x70, RZ, 0x3c, !PT ;  /* 0x0000007026267812 */ /* 0x000fc600078e3cff */
[----:B------:R2:W-:Y:S04]  /*1330*/  STS.128 [R36+UR12], R16 ;  /* 0x0000001024007988 */ /* 0x0005e80008000c0c */
[----:B------:R3:W-:Y:S04]  /*1340*/  STS.128 [R37+UR12], R20 ;  /* 0x0000001425007988 */ /* 0x0007e80008000c0c */
[----:B------:R-:W-:Y:S04]  /*1350*/  STS.128 [R39+UR12], R24 ;  /* 0x0000001827007988 */ /* 0x000fe80008000c0c */
[----:B------:R-:W-:Y:S01]  /*1360*/  STS.128 [R40+UR12], R28 ;  /* 0x0000001c28007988 */ /* 0x000fe20008000c0c */
[----:B0-----:R-:W-:Y:S01]  /*1370*/  LOP3.LUT R13, R0, 0x1f, RZ, 0xc0, !PT ;  /* 0x0000001f000d7812 */ /* 0x001fe200078ec0ff */
[----:B------:R-:W-:-:S02]  /*1380*/  IMAD.SHL.U32 R12, R3, 0x2, RZ ;  /* 0x00000002030c7824 */ /* 0x000fc400078e00ff */
[----:B------:R0:W-:Y:S01]  /*1390*/  STS.128 [R38+UR12], R32 ;  /* 0x0000002026007988 */ /* 0x0001e20008000c0c */
[----:B------:R-:W-:Y:S02]  /*13a0*/  IMAD.SHL.U32 R0, R0, 0x2, RZ ;  /* 0x0000000200007824 */ /* 0x000fe400078e00ff */
[----:B------:R-:W-:Y:S01]  /*13b0*/  IMAD.SHL.U32 R3, R13, 0x4, RZ ;  /* 0x000000040d037824 */ /* 0x000fe200078e00ff */
[----:B------:R-:W-:Y:S01]  /*13c0*/  BAR.SYNC.DEFER_BLOCKING 0x0 ;  /* 0x0000000000007b1d */ /* 0x000fe20000010000 */
[----:B--2---:R-:W-:Y:S01]  /*13d0*/  IMAD.SHL.U32 R36, R12, 0x4, RZ ;  /* 0x000000040c247824 */ /* 0x004fe200078e00ff */
[----:B------:R-:W-:-:S04]  /*13e0*/  LOP3.LUT R0, R0, 0xc0, RZ, 0xc0, !PT ;  /* 0x000000c000007812 */ /* 0x000fc800078ec0ff */
[----:B-1----:R-:W-:-:S04]  /*13f0*/  IADD3 R36, P0, P2, R3, UR4, R36 ;  /* 0x0000000403247c10 */ /* 0x002fc8000fa1e024 */
[----:B---3--:R-:W-:Y:S01]  /*1400*/  IADD3.X R37, PT, PT, RZ, UR5, RZ, P0, P2 ;  /* 0x00000005ff257c10 */ /* 0x008fe200087e44ff */
[----:B0-----:R-:W-:-:S05]  /*1410*/  IMAD.SHL.U32 R38, R0, 0x4, RZ ;  /* 0x0000000400267824 */ /* 0x001fca00078e00ff */
[----:B------:R-:W-:-:S04]  /*1420*/  IADD3 R38, P0, P2, R3, UR4, R38 ;  /* 0x0000000403267c10 */ /* 0x000fc8000fa1e026 */
[----:B------:R-:W-:Y:S01]  /*1430*/  IADD3.X R39, PT, PT, RZ, UR5, RZ, P0, P2 ;  /* 0x00000005ff277c10 */ /* 0x000fe200087e44ff */
[----:B------:R-:W0:Y:S04]  /*1440*/  LDSM.16.M88.4 R4, [R2] ;  /* 0x000000000204783b */ /* 0x000e280000000200 */
[----:B------:R-:W1:Y:S04]  /*1450*/  LDSM.16.M88.4 R8, [R2+0x80] ;  /* 0x000080000208783b */ /* 0x000e680000000200 */
[----:B------:R-:W2:Y:S04]  /*1460*/  LDSM.16.M88.4 R12, [R2+0x100] ;  /* 0x00010000020c783b */ /* 0x000ea80000000200 */
[----:B------:R-:W3:Y:S04]  /*1470*/  LDSM.16.M88.4 R24, [R2+0x180] ;  /* 0x000180000218783b */ /* 0x000ee80000000200 */
[----:B------:R-:W4:Y:S04]  /*1480*/  LDSM.16.M88.4 R20, [R2+0x200] ;  /* 0x000200000214783b */ /* 0x000f280000000200 */
[----:B------:R-:W5:Y:S04]  /*1490*/  LDSM.16.M88.4 R16, [R2+0x280] ;  /* 0x000280000210783b */ /* 0x000f680000000200 */
[----:B------:R-:W2:Y:S04]  /*14a0*/  LDSM.16.M88.4 R28, [R2+0x300] ;  /* 0x00030000021c783b */ /* 0x000ea80000000200 */
[----:B------:R-:W2:Y:S04]  /*14b0*/  LDSM.16.M88.4 R32, [R2+0x380] ;  /* 0x000380000220783b */ /* 0x000ea80000000200 */
[----:B0-----:R0:W-:Y:S04]  /*14c0*/  STG.E desc[UR20][R36.64], R4 ;  /* 0x0000000424007986 */ /* 0x0011e8000c101914 */
[----:B------:R0:W-:Y:S04]  /*14d0*/  STG.E desc[UR20][R36.64+0x80], R5 ;  /* 0x0000800524007986 */ /* 0x0001e8000c101914 */
[----:B------:R0:W-:Y:S04]  /*14e0*/  STG.E desc[UR20][R36.64+0x400], R6 ;  /* 0x0004000624007986 */ /* 0x0001e8000c101914 */
[----:B------:R0:W-:Y:S04]  /*14f0*/  STG.E desc[UR20][R36.64+0x480], R7 ;  /* 0x0004800724007986 */ /* 0x0001e8000c101914 */
[----:B-1----:R0:W-:Y:S04]  /*1500*/  STG.E desc[UR20][R36.64+0x800], R8 ;  /* 0x0008000824007986 */ /* 0x0021e8000c101914 */
[----:B------:R0:W-:Y:S04]  /*1510*/  STG.E desc[UR20][R36.64+0x880], R9 ;  /* 0x0008800924007986 */ /* 0x0001e8000c101914 */
[----:B------:R0:W-:Y:S04]  /*1520*/  STG.E desc[UR20][R36.64+0xc00], R10 ;  /* 0x000c000a24007986 */ /* 0x0001e8000c101914 */
[----:B------:R0:W-:Y:S04]  /*1530*/  STG.E desc[UR20][R36.64+0xc80], R11 ;  /* 0x000c800b24007986 */ /* 0x0001e8000c101914 */
[----:B--2---:R0:W-:Y:S04]  /*1540*/  STG.E desc[UR20][R36.64+0x1000], R12 ;  /* 0x0010000c24007986 */ /* 0x0041e8000c101914 */
[----:B------:R0:W-:Y:S04]  /*1550*/  STG.E desc[UR20][R36.64+0x1080], R13 ;  /* 0x0010800d24007986 */ /* 0x0001e8000c101914 */
[----:B------:R0:W-:Y:S04]  /*1560*/  STG.E desc[UR20][R36.64+0x1400], R14 ;  /* 0x0014000e24007986 */ /* 0x0001e8000c101914 */
[----:B------:R0:W-:Y:S04]  /*1570*/  STG.E desc[UR20][R36.64+0x1480], R15 ;  /* 0x0014800f24007986 */ /* 0x0001e8000c101914 */
[----:B---3--:R0:W-:Y:S04]  /*1580*/  STG.E desc[UR20][R36.64+0x1800], R24 ;  /* 0x0018001824007986 */ /* 0x0081e8000c101914 */
[----:B------:R0:W-:Y:S04]  /*1590*/  STG.E desc[UR20][R36.64+0x1880], R25 ;  /* 0x0018801924007986 */ /* 0x0001e8000c101914 */
[----:B------:R0:W-:Y:S04]  /*15a0*/  STG.E desc[UR20][R36.64+0x1c00], R26 ;  /* 0x001c001a24007986 */ /* 0x0001e8000c101914 */
[----:B------:R0:W-:Y:S04]  /*15b0*/  STG.E desc[UR20][R36.64+0x1c80], R27 ;  /* 0x001c801b24007986 */ /* 0x0001e8000c101914 */
[----:B----4-:R0:W-:Y:S04]  /*15c0*/  STG.E desc[UR20][R36.64+0x2000], R20 ;  /* 0x0020001424007986 */ /* 0x0101e8000c101914 */
[----:B------:R0:W-:Y:S04]  /*15d0*/  STG.E desc[UR20][R36.64+0x2080], R21 ;  /* 0x0020801524007986 */ /* 0x0001e8000c101914 */
[----:B------:R0:W-:Y:S04]  /*15e0*/  STG.E desc[UR20][R36.64+0x2400], R22 ;  /* 0x0024001624007986 */ /* 0x0001e8000c101914 */
[----:B------:R0:W-:Y:S04]  /*15f0*/  STG.E desc[UR20][R36.64+0x2480], R23 ;  /* 0x0024801724007986 */ /* 0x0001e8000c101914 */
[----:B-----5:R0:W-:Y:S04]  /*1600*/  STG.E desc[UR20][R36.64+0x2800], R16 ;  /* 0x0028001024007986 */ /* 0x0201e8000c101914 */
[----:B------:R0:W-:Y:S04]  /*1610*/  STG.E desc[UR20][R36.64+0x2880], R17 ;  /* 0x0028801124007986 */ /* 0x0001e8000c101914 */
        /* <DEDUP_REMOVED lines=9> */
[----:B------:R0:W-:Y:S01]  /*16b0*/  STG.E desc[UR20][R38.64+0x3c80], R35 ;  /* 0x003c802326007986 */ /* 0x0001e2000c101914 */
[----:B------:R-:W-:Y:S06]  /*16c0*/  BAR.SYNC.DEFER_BLOCKING 0x0 ;  /* 0x0000000000007b1d */ /* 0x000fec0000010000 */
[----:B------:R-:W-:Y:S05]  /*16d0*/  @P1 BRA `(.L_x_8) ;  /* 0x00000000009c1947 */ /* 0x000fea0003800000 */
[----:B------:R-:W-:Y:S01]  /*16e0*/  NOP ;  /* 0x0000000000007918 */ /* 0x000fe20000000000 */
[----:B------:R-:W-:Y:S01]  /*16f0*/  UMOV UR4, 0x50 ;  /* 0x0000005000047882 */ /* 0x000fe20000000000 */
[----:B------:R-:W-:Y:S01]  /*1700*/  IMAD.U32 R0, RZ, RZ, UR13 ;  /* 0x0000000dff007e24 */ /* 0x000fe2000f8e00ff */
[----:B------:R-:W-:Y:S01]  /*1710*/  ULEA UR11, UR11, UR4, 0x18 ;  /* 0x000000040b0b7291 */ /* 0x000fe2000f8ec0ff */
[----:B------:R-:W-:Y:S02]  /*1720*/  IMAD.MOV.U32 R3, RZ, RZ, 0x3 ;  /* 0x00000003ff037424 */ /* 0x000fe400078e00ff */
[----:B0-----:R-:W-:Y:S01]  /*1730*/  IMAD.MOV.U32 R7, RZ, RZ, 0x1 ;  /* 0x00000001ff077424 */ /* 0x001fe200078e00ff */
[----:B------:R-:W-:-:S04]  /*1740*/  LOP3.LUT R0, R0, 0xffff, RZ, 0xc0, !PT ;  /* 0x0000ffff00007812 */ /* 0x000fc800078ec0ff */
[----:B------:R-:W-:Y:S01]  /*1750*/  SHF.R.U32.HI R0, RZ, 0x5, R0 ;  /* 0x00000005ff007819 */ /* 0x000fe20000011600 */
[----:B------:R-:W0:Y:S04]  /*1760*/  LDS R5, [UR11] ;  /* 0x0000000bff057984 */ /* 0x000e280008000800 */
[----:B------:R-:W-:Y:S01]  /*1770*/  VIADD R2, R0, 0x10 ;  /* 0x0000001000027836 */ /* 0x000fe20000000000 */
[----:B------:R-:W-:-:S04]  /*1780*/  SHF.L.U32 R0, R3, R0, RZ ;  /* 0x0000000003007219 */ /* 0x000fc800000006ff */
[----:B------:R-:W-:-:S04]  /*1790*/  SHF.L.U32 R3, R7, R2, RZ ;  /* 0x0000000207037219 */ /* 0x000fc800000006ff */
[----:B------:R-:W-:-:S04]  /*17a0*/  LOP3.LUT R0, R3, R0, RZ, 0xfc, !PT ;  /* 0x0000000003007212 */ /* 0x000fc800078efcff */
[C---:B------:R-:W-:Y:S02]  /*17b0*/  LOP3.LUT R2, R0.reuse, 0xffff, RZ, 0xc0, !PT ;  /* 0x0000ffff00027812 */ /* 0x040fe400078ec0ff */
[----:B0-----:R-:W-:-:S04]  /*17c0*/  LOP3.LUT R3, R0, 0xffff, R5, 0x80, !PT ;  /* 0x0000ffff00037812 */ /* 0x001fc800078e8005 */
[----:B------:R-:W-:-:S13]  /*17d0*/  ISETP.NE.AND P0, PT, R3, R2, PT ;  /* 0x000000020300720c */ /* 0x000fda0003f05270 */
[----:B------:R-:W-:Y:S05]  /*17e0*/  @P0 BRA `(.L_x_9) ;  /* 0x0000000000500947 */ /* 0x000fea0003800000 */
[----:B------:R-:W-:Y:S02]  /*17f0*/  SHF.R.U32.HI R5, RZ, 0x10, R5 ;  /* 0x00000010ff057819 */ /* 0x000fe40000011605 */
[----:B------:R-:W-:-:S04]  /*1800*/  SHF.R.U32.HI R2, RZ, 0x10, R0 ;  /* 0x00000010ff027819 */ /* 0x000fc80000011600 */
[----:B------:R-:W-:-:S04]  /*1810*/  LOP3.LUT R5, R5, R2, RZ, 0xc0, !PT ;  /* 0x0000000205057212 */ /* 0x000fc800078ec0ff */
[----:B------:R-:W-:-:S13]  /*1820*/  ISETP.NE.AND P0, PT, R5, R2, PT ;  /* 0x000000020500720c */ /* 0x000fda0003f05270 */
[----:B------:R-:W-:Y:S05]  /*1830*/  @P0 BRA `(.L_x_10) ;  /* 0x0000000000300947 */ /* 0x000fea0003800000 */
[----:B------:R-:W-:Y:S01]  /*1840*/  R2UR UR4, R0 ;  /* 0x00000000000472ca */ /* 0x000fe200000e0000 */
[----:B------:R-:W-:Y:S01]  /*1850*/  VOTEU.ANY UR5, UPT, PT ;  /* 0x0000000000057886 */ /* 0x000fe200038e0100 */
[----:B------:R-:W0:Y:S01]  /*1860*/  S2R R0, SR_LANEID ;  /* 0x0000000000007919 */ /* 0x000e220000000000 */
[----:B------:R-:W-:-:S10]  /*1870*/  UFLO.U32 UR5, UR5 ;  /* 0x00000005000572bd */ /* 0x000fd400080e0000 */
[----:B------:R-:W-:-:S06]  /*1880*/  ULOP3.LUT UR4, URZ, UR4, URZ, 0x33, !UPT ;  /* 0x00000004ff047292 */ /* 0x000fcc000f8e33ff */
[----:B------:R-:W-:-:S04]  /*1890*/  IMAD.U32 R2, RZ, RZ, UR4 ;  /* 0x00000004ff027e24 */ /* 0x000fc8000f8e00ff */
[----:B------:R-:W1:Y:S02]  /*18a0*/  REDUX UR6, R2 ;  /* 0x00000000020673c4 */ /* 0x000e640000000000 */
[----:B------:R2:W-:Y:S01]  /*18b0*/  UTCATOMSWS.AND URZ, UR4 ;  /* 0x0000000400ff79e3 */ /* 0x0005e20008000000 */
[----:B0-----:R-:W-:Y:S01]  /*18c0*/  ISETP.EQ.U32.AND P0, PT, R0, UR5, PT ;  /* 0x0000000500007c0c */ /* 0x001fe2000bf02070 */
[----:B-1----:R-:W-:-:S12]  /*18d0*/  IMAD.U32 R0, RZ, RZ, UR6 ;  /* 0x00000006ff007e24 */ /* 0x002fd8000f8e00ff */
[----:B------:R2:W-:Y:S01]  /*18e0*/  @P0 ATOMS.AND RZ, [UR11], R0 ;  /* 0x00000000ffff098c */ /* 0x0005e2000a80000b */
[----:B------:R-:W-:Y:S05]  /*18f0*/  BRA `(.L_x_8) ;  /* 0x0000000000147947 */ /* 0x000fea0003800000 */
.L_x_10:
[----:B------:R-:W-:-:S07]  /*1900*/  MOV R2, 0x1920 ;  /* 0x0000192000027802 */ /* 0x000fce0000000f00 */
[----:B------:R-:W-:Y:S05]  /*1910*/  CALL.REL.NOINC `($__internal_0_$__cuda_sm10x_tcgen05_guardrail_trap_col_being_dealloced_not_returned_by_alloc) ;  /* 0x0000000000207944 */ /* 0x000fea0003c00000 */
[----:B------:R-:W-:Y:S05]  /*1920*/  BRA `(.L_x_8) ;  /* 0x0000000000087947 */ /* 0x000fea0003800000 */
.L_x_9:
[----:B------:R-:W-:-:S07]  /*1930*/  MOV R2, 0x1950 ;  /* 0x0000195000027802 */ /* 0x000fce0000000f00 */
[----:B------:R-:W-:Y:S05]  /*1940*/  CALL.REL.NOINC `($__internal_2_$__cuda_sm10x_tcgen05_guardrail_trap_unallocated_columns_being_dealloced) ;  /* 0x00000000002c7944 */ /* 0x000fea0003c00000 */
.L_x_8:
[----:B------:R-:W-:Y:S01]  /*1950*/  NOP ;  /* 0x0000000000007918 */ /* 0x000fe20000000000 */
[----:B--2---:R-:W-:Y:S05]  /*1960*/  EXIT ;  /* 0x000000000000794d */ /* 0x004fea0003800000 */
.L_x_7:
[----:B------:R-:W0:Y:S02]  /*1970*/  SYNCS.PHASECHK.TRANS64.TRYWAIT P0, [UR12+0x4000], RZ ;  /* 0x004000ffff0075a7 */ /* 0x000e24000800110c */
[----:B0-----:R-:W-:Y:S05]  /*1980*/  @!P0 BRA `(.L_x_7) ;  /* 0xfffffffc00f88947 */ /* 0x001fea000383ffff */
[----:B------:R-:W-:Y:S05]  /*1990*/  BRA `(.L_x_11) ;  /* 0xfffffff400f87947 */ /* 0x000fea000383ffff */
        .weak           $__internal_0_$__cuda_sm10x_tcgen05_guardrail_trap_col_being_dealloced_not_returned_by_alloc
        .type           $__internal_0_$__cuda_sm10x_tcgen05_guardrail_trap_col_being_dealloced_not_returned_by_alloc,@function
        .size           $__internal_0_$__cuda_sm10x_tcgen05_guardrail_trap_col_being_dealloced_not_returned_by_alloc,($__internal_1_$__cuda_sm10x_tcgen05_guardrail_trap_phase_invalid_during_alloc - $__internal_0_$__cuda_sm10x_tcgen05_guardrail_trap_col_being_dealloced_not_returned_by_alloc)
$__internal_0_$__cuda_sm10x_tcgen05_guardrail_trap_col_being_dealloced_not_returned_by_alloc:
[----:B------:R-:W-:Y:S05]  /*19a0*/  BPT.TRAP 0x1 ;  /* 0x000000040000795c */ /* 0x000fea0000300000 */
[----:B------:R-:W-:-:S04]  /*19b0*/  IMAD.MOV.U32 R3, RZ, RZ, 0x0 ;  /* 0x00000000ff037424 */ /* 0x000fc800078e00ff */
[----:B------:R-:W-:Y:S05]  /*19c0*/  RET.REL.NODEC R2 `(gluon_mma) ;  /* 0xffffffe4028c7950 */ /* 0x000fea0003c3ffff */
        .weak           $__internal_1_$__cuda_sm10x_tcgen05_guardrail_trap_phase_invalid_during_alloc
        .type           $__internal_1_$__cuda_sm10x_tcgen05_guardrail_trap_phase_invalid_during_alloc,@function
        .size           $__internal_1_$__cuda_sm10x_tcgen05_guardrail_trap_phase_invalid_during_alloc,($__internal_2_$__cuda_sm10x_tcgen05_guardrail_trap_unallocated_columns_being_dealloced - $__internal_1_$__cuda_sm10x_tcgen05_guardrail_trap_phase_invalid_during_alloc)
$__internal_1_$__cuda_sm10x_tcgen05_guardrail_trap_phase_invalid_during_alloc:
[----:B------:R-:W-:Y:S05]  /*19d0*/  BPT.TRAP 0x1 ;  /* 0x000000040000795c */ /* 0x000fea0000300000 */
[----:B------:R-:W-:-:S04]  /*19e0*/  IMAD.MOV.U32 R3, RZ, RZ, 0x0 ;  /* 0x00000000ff037424 */ /* 0x000fc800078e00ff */
[----:B------:R-:W-:Y:S05]  /*19f0*/  RET.REL.NODEC R2 `(gluon_mma) ;  /* 0xffffffe402807950 */ /* 0x000fea0003c3ffff */
        .weak           $__internal_2_$__cuda_sm10x_tcgen05_guardrail_trap_unallocated_columns_being_dealloced
        .type           $__internal_2_$__cuda_sm10x_tcgen05_guardrail_trap_unallocated_columns_being_dealloced,@function
        .size           $__internal_2_$__cuda_sm10x_tcgen05_guardrail_trap_unallocated_columns_being_dealloced,(.L_x_15 - $__internal_2_$__cuda_sm10x_tcgen05_guardrail_trap_unallocated_columns_being_dealloced)
$__internal_2_$__cuda_sm10x_tcgen05_guardrail_trap_unallocated_columns_being_dealloced:
[----:B------:R-:W-:Y:S05]  /*1a00*/  BPT.TRAP 0x1 ;  /* 0x000000040000795c */ /* 0x000fea0000300000 */
[----:B------:R-:W-:-:S04]  /*1a10*/  IMAD.MOV.U32 R3, RZ, RZ, 0x0 ;  /* 0x00000000ff037424 */ /* 0x000fc800078e00ff */
[----:B------:R-:W-:Y:S05]  /*1a20*/  RET.REL.NODEC R2 `(gluon_mma) ;  /* 0xffffffe402747950 */ /* 0x000fea0003c3ffff */
.L_x_12:
[----:B------:R-:W-:-:S00]  /*1a30*/  BRA `(.L_x_12) ;  /* 0xfffffffc00fc7947 */ /* 0x000fc0000383ffff */
[----:B------:R-:W-:-:S00]  /*1a40*/  NOP ;  /* 0x0000000000007918 */ /* 0x000fc00000000000 */
        /* <DEDUP_REMOVED lines=11> */
.L_x_15:


//--------------------- .nv.shared.gluon_mma      --------------------------
	.section	.nv.shared.gluon_mma,"aw",@nobits
	.sectionflags	@""
	.align	16
	.zero		1024


//--------------------- .nv.shared.reserved.0     --------------------------
	.section	.nv.shared.reserved.0,"aw",@nobits
	.align	8
	.weak		__nv_reservedSMEM_offset_0_alias
	.size		__nv_reservedSMEM_offset_0_alias, 0, 64
	.other		__nv_reservedSMEM_offset_0_alias,@"STO_CUDA_RESERVED_SHARED STV_DEFAULT"
__nv_reservedSMEM_offset_0_alias:
	.zero		0
.nv.shared.reserved.0:
	.zero		64
	.weak		__nv_reservedSMEM_allocation_phase
	.type		__nv_reservedSMEM_allocation_phase,@object
	.size		__nv_reservedSMEM_allocation_phase,(.L_0 - __nv_reservedSMEM_allocation_phase)
__nv_reservedSMEM_allocation_phase:
	.zero		1
.L_0:
	.zero		7
	.weak		__nv_reservedSMEM_devtool_atexit_pc
	.type		__nv_reservedSMEM_devtool_atexit_pc,@object
	.size		__nv_reservedSMEM_devtool_atexit_pc,(__nv_reservedSMEM_allocation_mask - __nv_reservedSMEM_devtool_atexit_pc)
__nv_reservedSMEM_devtool_atexit_pc:
	.zero		8
	.weak		__nv_reservedSMEM_allocation_mask
	.type		__nv_reservedSMEM_allocation_mask,@object
	.size		__nv_reservedSMEM_allocation_mask,(.L_2 - __nv_reservedSMEM_allocation_mask)
__nv_reservedSMEM_allocation_mask:
	.zero		4
.L_2:


//--------------------- .nv.constant0.gluon_mma   --------------------------
	.section	.nv.constant0.gluon_mma,"a",@progbits
	.sectionflags	@""
	.align	4
.nv.constant0.gluon_mma:
	.zero		936


//--------------------- SYMBOLS --------------------------

	.type		.nv.reservedSmem.offset0,@object
	.size		.nv.reservedSmem.offset0,0x4
	.type		.nv.reservedSmem.cap,@object
	.size		.nv.reservedSmem.cap,0x4
